//
// Generated by NVIDIA NVVM Compiler
//
// Compiler Build ID: CL-36424714
// Cuda compilation tools, release 13.0, V13.0.88
// Based on NVVM 20.0.0
//

.version 9.0
.target sm_100
.address_size 64

	// .globl	_Z34elastic_attention_pascal_optimizedPK6float4S1_S1_S1_PS_iiiif

.visible .entry _Z34elastic_attention_pascal_optimizedPK6float4S1_S1_S1_PS_iiiif(
	.param .u64 .ptr .align 1 _Z34elastic_attention_pascal_optimizedPK6float4S1_S1_S1_PS_iiiif_param_0,
	.param .u64 .ptr .align 1 _Z34elastic_attention_pascal_optimizedPK6float4S1_S1_S1_PS_iiiif_param_1,
	.param .u64 .ptr .align 1 _Z34elastic_attention_pascal_optimizedPK6float4S1_S1_S1_PS_iiiif_param_2,
	.param .u64 .ptr .align 1 _Z34elastic_attention_pascal_optimizedPK6float4S1_S1_S1_PS_iiiif_param_3,
	.param .u64 .ptr .align 1 _Z34elastic_attention_pascal_optimizedPK6float4S1_S1_S1_PS_iiiif_param_4,
	.param .u32 _Z34elastic_attention_pascal_optimizedPK6float4S1_S1_S1_PS_iiiif_param_5,
	.param .u32 _Z34elastic_attention_pascal_optimizedPK6float4S1_S1_S1_PS_iiiif_param_6,
	.param .u32 _Z34elastic_attention_pascal_optimizedPK6float4S1_S1_S1_PS_iiiif_param_7,
	.param .u32 _Z34elastic_attention_pascal_optimizedPK6float4S1_S1_S1_PS_iiiif_param_8,
	.param .f32 _Z34elastic_attention_pascal_optimizedPK6float4S1_S1_S1_PS_iiiif_param_9
)
.maxntid 256
{
	.reg .pred 	%p<3>;
	.reg .b32 	%r<22>;
	.reg .b32 	%f<43>;
	.reg .b64 	%rd<20>;

	ld.param.u64 	%rd5, [_Z34elastic_attention_pascal_optimizedPK6float4S1_S1_S1_PS_iiiif_param_0];
	ld.param.u64 	%rd6, [_Z34elastic_attention_pascal_optimizedPK6float4S1_S1_S1_PS_iiiif_param_1];
	ld.param.u64 	%rd7, [_Z34elastic_attention_pascal_optimizedPK6float4S1_S1_S1_PS_iiiif_param_2];
	ld.param.u64 	%rd8, [_Z34elastic_attention_pascal_optimizedPK6float4S1_S1_S1_PS_iiiif_param_3];
	ld.param.u64 	%rd9, [_Z34elastic_attention_pascal_optimizedPK6float4S1_S1_S1_PS_iiiif_param_4];
	ld.param.u32 	%r5, [_Z34elastic_attention_pascal_optimizedPK6float4S1_S1_S1_PS_iiiif_param_5];
	ld.param.u32 	%r8, [_Z34elastic_attention_pascal_optimizedPK6float4S1_S1_S1_PS_iiiif_param_6];
	ld.param.u32 	%r6, [_Z34elastic_attention_pascal_optimizedPK6float4S1_S1_S1_PS_iiiif_param_7];
	ld.param.u32 	%r7, [_Z34elastic_attention_pascal_optimizedPK6float4S1_S1_S1_PS_iiiif_param_8];
	ld.param.f32 	%f1, [_Z34elastic_attention_pascal_optimizedPK6float4S1_S1_S1_PS_iiiif_param_9];
	cvta.to.global.u64 	%rd1, %rd9;
	mov.u32 	%r9, %ctaid.x;
	mov.u32 	%r10, %ntid.x;
	mov.u32 	%r11, %tid.x;
	mad.lo.s32 	%r1, %r9, %r10, %r11;
	mul.lo.s32 	%r12, %r8, %r5;
	mul.lo.s32 	%r13, %r12, %r6;
	setp.ge.s32 	%p1, %r1, %r13;
	@%p1 bra 	$L__BB0_4;
	cvta.to.global.u64 	%rd2, %rd5;
	cvta.to.global.u64 	%rd3, %rd6;
	cvta.to.global.u64 	%rd4, %rd7;
	mul.lo.s32 	%r14, %r6, %r5;
	rem.s32 	%r2, %r1, %r14;
	div.s32 	%r3, %r2, %r6;
	rem.s32 	%r4, %r3, %r7;
	setp.ne.s32 	%p2, %r4, 0;
	@%p2 bra 	$L__BB0_3;
	mul.wide.s32 	%rd15, %r1, 16;
	add.s64 	%rd16, %rd4, %rd15;
	ld.global.nc.v4.f32 	{%f10, %f11, %f12, %f13}, [%rd16];
	add.s64 	%rd17, %rd3, %rd15;
	ld.global.nc.v4.f32 	{%f14, %f15, %f16, %f17}, [%rd17];
	add.s64 	%rd18, %rd2, %rd15;
	ld.global.nc.v4.f32 	{%f18, %f19, %f20, %f21}, [%rd18];
	mul.f32 	%f22, %f14, %f18;
	fma.rn.f32 	%f23, %f15, %f19, %f22;
	fma.rn.f32 	%f24, %f16, %f20, %f23;
	fma.rn.f32 	%f25, %f17, %f21, %f24;
	mul.f32 	%f26, %f1, %f25;
	fma.rn.f32 	%f27, %f26, 0f3BBB989D, 0f3F000000;
	cvt.sat.f32.f32 	%f28, %f27;
	mov.f32 	%f29, 0f4B400001;
	mov.f32 	%f30, 0f437C0000;
	fma.rm.f32 	%f31, %f28, %f30, %f29;
	add.f32 	%f32, %f31, 0fCB40007F;
	neg.f32 	%f33, %f32;
	fma.rn.f32 	%f34, %f26, 0f3FB8AA3B, %f33;
	fma.rn.f32 	%f35, %f26, 0f32A57060, %f34;
	mov.b32 	%r20, %f31;
	shl.b32 	%r21, %r20, 23;
	mov.b32 	%f36, %r21;
	ex2.approx.ftz.f32 	%f37, %f35;
	mul.f32 	%f38, %f37, %f36;
	mul.f32 	%f39, %f10, %f38;
	mul.f32 	%f40, %f11, %f38;
	mul.f32 	%f41, %f12, %f38;
	mul.f32 	%f42, %f13, %f38;
	add.s64 	%rd19, %rd1, %rd15;
	st.global.v4.f32 	[%rd19], {%f39, %f40, %f41, %f42};
	bra.uni 	$L__BB0_4;
$L__BB0_3:
	sub.s32 	%r15, %r3, %r4;
	sub.s32 	%r16, %r1, %r2;
	rem.s32 	%r17, %r2, %r6;
	add.s32 	%r18, %r16, %r17;
	mad.lo.s32 	%r19, %r15, %r6, %r18;
	cvta.to.global.u64 	%rd10, %rd8;
	mul.wide.s32 	%rd11, %r19, 16;
	add.s64 	%rd12, %rd10, %rd11;
	ld.global.nc.v4.f32 	{%f2, %f3, %f4, %f5}, [%rd12];
	mul.f32 	%f6, %f2, 0f3F733333;
	mul.f32 	%f7, %f3, 0f3F733333;
	mul.f32 	%f8, %f4, 0f3F733333;
	mul.f32 	%f9, %f5, 0f3F733333;
	mul.wide.s32 	%rd13, %r1, 16;
	add.s64 	%rd14, %rd1, %rd13;
	st.global.v4.f32 	[%rd14], {%f6, %f7, %f8, %f9};
$L__BB0_4:
	ret;

}
	// .globl	_Z23memory_bandwidth_streamPK6float4PS_i
.visible .entry _Z23memory_bandwidth_streamPK6float4PS_i(
	.param .u64 .ptr .align 1 _Z23memory_bandwidth_streamPK6float4PS_i_param_0,
	.param .u64 .ptr .align 1 _Z23memory_bandwidth_streamPK6float4PS_i_param_1,
	.param .u32 _Z23memory_bandwidth_streamPK6float4PS_i_param_2
)
.maxntid 256
{
	.reg .pred 	%p<2>;
	.reg .b32 	%r<6>;
	.reg .b32 	%f<9>;
	.reg .b64 	%rd<8>;

	ld.param.u64 	%rd1, [_Z23memory_bandwidth_streamPK6float4PS_i_param_0];
	ld.param.u64 	%rd2, [_Z23memory_bandwidth_streamPK6float4PS_i_param_1];
	ld.param.u32 	%r2, [_Z23memory_bandwidth_streamPK6float4PS_i_param_2];
	mov.u32 	%r3, %ctaid.x;
	mov.u32 	%r4, %ntid.x;
	mov.u32 	%r5, %tid.x;
	mad.lo.s32 	%r1, %r3, %r4, %r5;
	setp.ge.s32 	%p1, %r1, %r2;
	@%p1 bra 	$L__BB1_2;
	cvta.to.global.u64 	%rd3, %rd1;
	cvta.to.global.u64 	%rd4, %rd2;
	mul.wide.s32 	%rd5, %r1, 16;
	add.s64 	%rd6, %rd3, %rd5;
	ld.global.nc.v4.f32 	{%f1, %f2, %f3, %f4}, [%rd6];
	add.f32 	%f5, %f1, 0f3F800000;
	add.f32 	%f6, %f2, 0f3F800000;
	add.f32 	%f7, %f3, 0f3F800000;
	add.f32 	%f8, %f4, 0f3F800000;
	add.s64 	%rd7, %rd4, %rd5;
	st.global.v4.f32 	[%rd7], {%f5, %f6, %f7, %f8};
$L__BB1_2:
	ret;

}


// ===== COMPILED SASS (sm_100) =====

	.target	sm_100

	.elftype	@"ET_EXEC"


//--------------------- .note.nv.tkinfo           --------------------------
	.section	.note.nv.tkinfo,"",@"SHT_NOTE"
	.sectionflags	@"SHF_NOTE_NV_TKINFO"
	.tkinfo
        /*0018*/ 	.word	0x00000002
        /*0030*/ 	.string	""
        /*0030*/ 	.string	"ptxas"
        /*0030*/ 	.string	"Cuda compilation tools, release 13.0, V13.0.88"
        /*0030*/ 	.string	"Build cuda_13.0.r13.0/compiler.36424714_0"
        /*0030*/ 	.string	"-arch sm_100 -m 64 "



//--------------------- .note.nv.cuinfo           --------------------------
	.section	.note.nv.cuinfo,"",@"SHT_NOTE"
	.sectionflags	@"SHF_NOTE_NV_CUINFO"
        /*0018*/ 	.short	0x0002
        /*001a*/ 	.short	0x0064
        /*001c*/ 	.short	0x0082
	.zero		2


//--------------------- .nv.info                  --------------------------
	.section	.nv.info,"",@"SHT_CUDA_INFO"
	.align	4


	//----- nvinfo : EIATTR_REGCOUNT
	.align		4
        /*0000*/ 	.byte	0x04, 0x2f
        /*0002*/ 	.short	(.L_1 - .L_0)
	.align		4
.L_0:
        /*0004*/ 	.word	index@(_Z34elastic_attention_pascal_optimizedPK6float4S1_S1_S1_PS_iiiif)
        /*0008*/ 	.word	0x00000012


	//----- nvinfo : EIATTR_FRAME_SIZE
	.align		4
.L_1:
        /*000c*/ 	.byte	0x04, 0x11
        /*000e*/ 	.short	(.L_3 - .L_2)
	.align		4
.L_2:
        /*0010*/ 	.word	index@(_Z34elastic_attention_pascal_optimizedPK6float4S1_S1_S1_PS_iiiif)
        /*0014*/ 	.word	0x00000000


	//----- nvinfo : EIATTR_REGCOUNT
	.align		4
.L_3:
        /*0018*/ 	.byte	0x04, 0x2f
        /*001a*/ 	.short	(.L_5 - .L_4)
	.align		4
.L_4:
        /*001c*/ 	.word	index@(_Z23memory_bandwidth_streamPK6float4PS_i)
        /*0020*/ 	.word	0x0000000e


	//----- nvinfo : EIATTR_FRAME_SIZE
	.align		4
.L_5:
        /*0024*/ 	.byte	0x04, 0x11
        /*0026*/ 	.short	(.L_7 - .L_6)
	.align		4
.L_6:
        /*0028*/ 	.word	index@(_Z23memory_bandwidth_streamPK6float4PS_i)
        /*002c*/ 	.word	0x00000000


	//----- nvinfo : EIATTR_MIN_STACK_SIZE
	.align		4
.L_7:
        /*0030*/ 	.byte	0x04, 0x12
        /*0032*/ 	.short	(.L_9 - .L_8)
	.align		4
.L_8:
        /*0034*/ 	.word	index@(_Z23memory_bandwidth_streamPK6float4PS_i)
        /*0038*/ 	.word	0x00000000


	//----- nvinfo : EIATTR_MIN_STACK_SIZE
	.align		4
.L_9:
        /*003c*/ 	.byte	0x04, 0x12
        /*003e*/ 	.short	(.L_11 - .L_10)
	.align		4
.L_10:
        /*0040*/ 	.word	index@(_Z34elastic_attention_pascal_optimizedPK6float4S1_S1_S1_PS_iiiif)
        /*0044*/ 	.word	0x00000000
.L_11:


//--------------------- .nv.compat                --------------------------
	.section	.nv.compat,"",@"SHT_CUDA_COMPAT_INFO"
	.align	4
        /*0000*/ 	.byte	0x02, 0x09, 0x00, 0x00, 0x02, 0x02, 0x01, 0x00, 0x02, 0x05, 0x05, 0x00, 0x03, 0x07, 0x01, 0x01
        /*0010*/ 	.byte	0x02, 0x03, 0x00, 0x00, 0x02, 0x06, 0x01, 0x00, 0x04, 0x0b, 0x08, 0x00, 0x09, 0x00, 0x00, 0x00
        /*0020*/ 	.byte	0x00, 0x00, 0x00, 0x00


//--------------------- .nv.info._Z23memory_bandwidth_streamPK6float4PS_i --------------------------
	.section	.nv.info._Z23memory_bandwidth_streamPK6float4PS_i,"",@"SHT_CUDA_INFO"
	.sectionflags	@""
	.align	4


	//----- nvinfo : EIATTR_CUDA_API_VERSION
	.align		4
        /*0000*/ 	.byte	0x04, 0x37
        /*0002*/ 	.short	(.L_13 - .L_12)
.L_12:
        /*0004*/ 	.word	0x00000082


	//----- nvinfo : EIATTR_KPARAM_INFO
	.align		4
.L_13:
        /*0008*/ 	.byte	0x04, 0x17
        /*000a*/ 	.short	(.L_15 - .L_14)
.L_14:
        /*000c*/ 	.word	0x00000000
        /*0010*/ 	.short	0x0002
        /*0012*/ 	.short	0x0010
        /*0014*/ 	.byte	0x00, 0xf0, 0x11, 0x00


	//----- nvinfo : EIATTR_KPARAM_INFO
	.align		4
.L_15:
        /*0018*/ 	.byte	0x04, 0x17
        /*001a*/ 	.short	(.L_17 - .L_16)
.L_16:
        /*001c*/ 	.word	0x00000000
        /*0020*/ 	.short	0x0001
        /*0022*/ 	.short	0x0008
        /*0024*/ 	.byte	0x00, 0xf5, 0x21, 0x00


	//----- nvinfo : EIATTR_KPARAM_INFO
	.align		4
.L_17:
        /*0028*/ 	.byte	0x04, 0x17
        /*002a*/ 	.short	(.L_19 - .L_18)
.L_18:
        /*002c*/ 	.word	0x00000000
        /*0030*/ 	.short	0x0000
        /*0032*/ 	.short	0x0000
        /*0034*/ 	.byte	0x00, 0xf5, 0x21, 0x00


	//----- nvinfo : EIATTR_SPARSE_MMA_MASK
	.align		4
.L_19:
        /*0038*/ 	.byte	0x03, 0x50
        /*003a*/ 	.short	0x0000


	//----- nvinfo : EIATTR_MAXREG_COUNT
	.align		4
        /*003c*/ 	.byte	0x03, 0x1b
        /*003e*/ 	.short	0x00ff


	//----- nvinfo : EIATTR_MERCURY_ISA_VERSION
	.align		4
        /*0040*/ 	.byte	0x03, 0x5f
        /*0042*/ 	.short	0x0101


	//----- nvinfo : EIATTR_VRC_CTA_INIT_COUNT
	.align		4
        /*0044*/ 	.byte	0x02, 0x4a
	.zero		1
	.zero		1


	//----- nvinfo : EIATTR_EXIT_INSTR_OFFSETS
	.align		4
        /*0048*/ 	.byte	0x04, 0x1c
        /*004a*/ 	.short	(.L_21 - .L_20)


	//   ....[0]....
.L_20:
        /*004c*/ 	.word	0x00000070


	//   ....[1]....
        /*0050*/ 	.word	0x00000130


	//----- nvinfo : EIATTR_MAX_THREADS
	.align		4
.L_21:
        /*0054*/ 	.byte	0x04, 0x05
        /*0056*/ 	.short	(.L_23 - .L_22)
.L_22:
        /*0058*/ 	.word	0x00000100
        /*005c*/ 	.word	0x00000001
        /*0060*/ 	.word	0x00000001


	//----- nvinfo : EIATTR_CBANK_PARAM_SIZE
	.align		4
.L_23:
        /*0064*/ 	.byte	0x03, 0x19
        /*0066*/ 	.short	0x0014


	//----- nvinfo : EIATTR_PARAM_CBANK
	.align		4
        /*0068*/ 	.byte	0x04, 0x0a
        /*006a*/ 	.short	(.L_25 - .L_24)
	.align		4
.L_24:
        /*006c*/ 	.word	index@(.nv.constant0._Z23memory_bandwidth_streamPK6float4PS_i)
        /*0070*/ 	.short	0x0380
        /*0072*/ 	.short	0x0014


	//----- nvinfo : EIATTR_SW_WAR
	.align		4
.L_25:
        /*0074*/ 	.byte	0x04, 0x36
        /*0076*/ 	.short	(.L_27 - .L_26)
.L_26:
        /*0078*/ 	.word	0x00000008
.L_27:


//--------------------- .nv.info._Z34elastic_attention_pascal_optimizedPK6float4S1_S1_S1_PS_iiiif --------------------------
	.section	.nv.info._Z34elastic_attention_pascal_optimizedPK6float4S1_S1_S1_PS_iiiif,"",@"SHT_CUDA_INFO"
	.sectionflags	@""
	.align	4


	//----- nvinfo : EIATTR_CUDA_API_VERSION
	.align		4
        /*0000*/ 	.byte	0x04, 0x37
        /*0002*/ 	.short	(.L_29 - .L_28)
.L_28:
        /*0004*/ 	.word	0x00000082


	//----- nvinfo : EIATTR_KPARAM_INFO
	.align		4
.L_29:
        /*0008*/ 	.byte	0x04, 0x17
        /*000a*/ 	.short	(.L_31 - .L_30)
.L_30:
        /*000c*/ 	.word	0x00000000
        /*0010*/ 	.short	0x0009
        /*0012*/ 	.short	0x0038
        /*0014*/ 	.byte	0x00, 0xf0, 0x11, 0x00


	//----- nvinfo : EIATTR_KPARAM_INFO
	.align		4
.L_31:
        /*0018*/ 	.byte	0x04, 0x17
        /*001a*/ 	.short	(.L_33 - .L_32)
.L_32:
        /*001c*/ 	.word	0x00000000
        /*0020*/ 	.short	0x0008
        /*0022*/ 	.short	0x0034
        /*0024*/ 	.byte	0x00, 0xf0, 0x11, 0x00


	//----- nvinfo : EIATTR_KPARAM_INFO
	.align		4
.L_33:
        /*0028*/ 	.byte	0x04, 0x17
        /*002a*/ 	.short	(.L_35 - .L_34)
.L_34:
        /*002c*/ 	.word	0x00000000
        /*0030*/ 	.short	0x0007
        /*0032*/ 	.short	0x0030
        /*0034*/ 	.byte	0x00, 0xf0, 0x11, 0x00


	//----- nvinfo : EIATTR_KPARAM_INFO
	.align		4
.L_35:
        /*0038*/ 	.byte	0x04, 0x17
        /*003a*/ 	.short	(.L_37 - .L_36)
.L_36:
        /*003c*/ 	.word	0x00000000
        /*0040*/ 	.short	0x0006
        /*0042*/ 	.short	0x002c
        /*0044*/ 	.byte	0x00, 0xf0, 0x11, 0x00


	//----- nvinfo : EIATTR_KPARAM_INFO
	.align		4
.L_37:
        /*0048*/ 	.byte	0x04, 0x17
        /*004a*/ 	.short	(.L_39 - .L_38)
.L_38:
        /*004c*/ 	.word	0x00000000
        /*0050*/ 	.short	0x0005
        /*0052*/ 	.short	0x0028
        /*0054*/ 	.byte	0x00, 0xf0, 0x11, 0x00


	//----- nvinfo : EIATTR_KPARAM_INFO
	.align		4
.L_39:
        /*0058*/ 	.byte	0x04, 0x17
        /*005a*/ 	.short	(.L_41 - .L_40)
.L_40:
        /*005c*/ 	.word	0x00000000
        /*0060*/ 	.short	0x0004
        /*0062*/ 	.short	0x0020
        /*0064*/ 	.byte	0x00, 0xf5, 0x21, 0x00


	//----- nvinfo : EIATTR_KPARAM_INFO
	.align		4
.L_41:
        /*0068*/ 	.byte	0x04, 0x17
        /*006a*/ 	.short	(.L_43 - .L_42)
.L_42:
        /*006c*/ 	.word	0x00000000
        /*0070*/ 	.short	0x0003
        /*0072*/ 	.short	0x0018
        /*0074*/ 	.byte	0x00, 0xf5, 0x21, 0x00


	//----- nvinfo : EIATTR_KPARAM_INFO
	.align		4
.L_43:
        /*0078*/ 	.byte	0x04, 0x17
        /*007a*/ 	.short	(.L_45 - .L_44)
.L_44:
        /*007c*/ 	.word	0x00000000
        /*0080*/ 	.short	0x0002
        /*0082*/ 	.short	0x0010
        /*0084*/ 	.byte	0x00, 0xf5, 0x21, 0x00


	//----- nvinfo : EIATTR_KPARAM_INFO
	.align		4
.L_45:
        /*0088*/ 	.byte	0x04, 0x17
        /*008a*/ 	.short	(.L_47 - .L_46)
.L_46:
        /*008c*/ 	.word	0x00000000
        /*0090*/ 	.short	0x0001
        /*0092*/ 	.short	0x0008
        /*0094*/ 	.byte	0x00, 0xf5, 0x21, 0x00


	//----- nvinfo : EIATTR_KPARAM_INFO
	.align		4
.L_47:
        /*0098*/ 	.byte	0x04, 0x17
        /*009a*/ 	.short	(.L_49 - .L_48)
.L_48:
        /*009c*/ 	.word	0x00000000
        /*00a0*/ 	.short	0x0000
        /*00a2*/ 	.short	0x0000
        /*00a4*/ 	.byte	0x00, 0xf5, 0x21, 0x00


	//----- nvinfo : EIATTR_SPARSE_MMA_MASK
	.align		4
.L_49:
        /*00a8*/ 	.byte	0x03, 0x50
        /*00aa*/ 	.short	0x0000


	//----- nvinfo : EIATTR_MAXREG_COUNT
	.align		4
        /*00ac*/ 	.byte	0x03, 0x1b
        /*00ae*/ 	.short	0x00ff


	//----- nvinfo : EIATTR_MERCURY_ISA_VERSION
	.align		4
        /*00b0*/ 	.byte	0x03, 0x5f
        /*00b2*/ 	.short	0x0101


	//----- nvinfo : EIATTR_VRC_CTA_INIT_COUNT
	.align		4
        /*00b4*/ 	.byte	0x02, 0x4a
	.zero		1
	.zero		1


	//----- nvinfo : EIATTR_EXIT_INSTR_OFFSETS
	.align		4
        /*00b8*/ 	.byte	0x04, 0x1c
        /*00ba*/ 	.short	(.L_51 - .L_50)


	//   ....[0]....
.L_50:
        /*00bc*/ 	.word	0x000000a0


	//   ....[1]....
        /*00c0*/ 	.word	0x00000770


	//   ....[2]....
        /*00c4*/ 	.word	0x000008b0


	//----- nvinfo : EIATTR_MAX_THREADS
	.align		4
.L_51:
        /*00c8*/ 	.byte	0x04, 0x05
        /*00ca*/ 	.short	(.L_53 - .L_52)
.L_52:
        /*00cc*/ 	.word	0x00000100
        /*00d0*/ 	.word	0x00000001
        /*00d4*/ 	.word	0x00000001


	//----- nvinfo : EIATTR_CRS_STACK_SIZE
	.align		4
.L_53:
        /*00d8*/ 	.byte	0x04, 0x1e
        /*00da*/ 	.short	(.L_55 - .L_54)
.L_54:
        /*00dc*/ 	.word	0x00000000


	//----- nvinfo : EIATTR_CBANK_PARAM_SIZE
	.align		4
.L_55:
        /*00e0*/ 	.byte	0x03, 0x19
        /*00e2*/ 	.short	0x003c


	//----- nvinfo : EIATTR_PARAM_CBANK
	.align		4
        /*00e4*/ 	.byte	0x04, 0x0a
        /*00e6*/ 	.short	(.L_57 - .L_56)
	.align		4
.L_56:
        /*00e8*/ 	.word	index@(.nv.constant0._Z34elastic_attention_pascal_optimizedPK6float4S1_S1_S1_PS_iiiif)
        /*00ec*/ 	.short	0x0380
        /*00ee*/ 	.short	0x003c


	//----- nvinfo : EIATTR_SW_WAR
	.align		4
.L_57:
        /*00f0*/ 	.byte	0x04, 0x36
        /*00f2*/ 	.short	(.L_59 - .L_58)
.L_58:
        /*00f4*/ 	.word	0x00000008
.L_59:


//--------------------- .nv.callgraph             --------------------------
	.section	.nv.callgraph,"",@"SHT_CUDA_CALLGRAPH"
	.align	4
	.sectionentsize	8
	.align		4
        /*0000*/ 	.word	0x00000000
	.align		4
        /*0004*/ 	.word	0xffffffff
	.align		4
        /*0008*/ 	.word	0x00000000
	.align		4
        /*000c*/ 	.word	0xfffffffe
	.align		4
        /*0010*/ 	.word	0x00000000
	.align		4
        /*0014*/ 	.word	0xfffffffd
	.align		4
        /*0018*/ 	.word	0x00000000
	.align		4
        /*001c*/ 	.word	0xfffffffc


//--------------------- .text._Z23memory_bandwidth_streamPK6float4PS_i --------------------------
	.section	.text._Z23memory_bandwidth_streamPK6float4PS_i,"ax",@progbits
	.align	128
        .global         _Z23memory_bandwidth_streamPK6float4PS_i
        .type           _Z23memory_bandwidth_streamPK6float4PS_i,@function
        .size           _Z23memory_bandwidth_streamPK6float4PS_i,(.L_x_3 - _Z23memory_bandwidth_streamPK6float4PS_i)
        .other          _Z23memory_bandwidth_streamPK6float4PS_i,@"STO_CUDA_ENTRY STV_DEFAULT"
_Z23memory_bandwidth_streamPK6float4PS_i:
.text._Z23memory_bandwidth_streamPK6float4PS_i:
[----:B------:R-:W-:Y:S01]  /*0000*/  LDC R1, c[0x0][0x37c] ;  /* 0x0000df00ff017b82 */ /* 0x000fe20000000800 */
[----:B------:R-:W0:Y:S07]  /*0010*/  S2R R0, SR_TID.X ;  /* 0x0000000000007919 */ /* 0x000e2e0000002100 */
[----:B------:R-:W0:Y:S01]  /*0020*/  S2UR UR4, SR_CTAID.X ;  /* 0x00000000000479c3 */ /* 0x000e220000002500 */
[----:B------:R-:W1:Y:S07]  /*0030*/  LDCU UR5, c[0x0][0x390] ;  /* 0x00007200ff0577ac */ /* 0x000e6e0008000800 */
[----:B------:R-:W0:Y:S02]  /*0040*/  LDC R7, c[0x0][0x360] ;  /* 0x0000d800ff077b82 */ /* 0x000e240000000800 */
[----:B0-----:R-:W-:-:S05]  /*0050*/  IMAD R7, R7, UR4, R0 ;  /* 0x0000000407077c24 */ /* 0x001fca000f8e0200 */
[----:B-1----:R-:W-:-:S13]  /*0060*/  ISETP.GE.AND P0, PT, R7, UR5, PT ;  /* 0x0000000507007c0c */ /* 0x002fda000bf06270 */
[----:B------:R-:W-:Y:S05]  /*0070*/  @P0 EXIT ;  /* 0x000000000000094d */ /* 0x000fea0003800000 */
[----:B------:R-:W0:Y:S01]  /*0080*/  LDC.64 R2, c[0x0][0x380] ;  /* 0x0000e000ff027b82 */ /* 0x000e220000000a00 */
[----:B------:R-:W1:Y:S07]  /*0090*/  LDCU.64 UR4, c[0x0][0x358] ;  /* 0x00006b00ff0477ac */ /* 0x000e6e0008000a00 */
[----:B------:R-:W2:Y:S01]  /*00a0*/  LDC.64 R4, c[0x0][0x388] ;  /* 0x0000e200ff047b82 */ /* 0x000ea20000000a00 */
[----:B0-----:R-:W-:-:S05]  /*00b0*/  IMAD.WIDE R2, R7, 0x10, R2 ;  /* 0x0000001007027825 */ /* 0x001fca00078e0202 */
[----:B-1----:R-:W3:Y:S01]  /*00c0*/  LDG.E.128.CONSTANT R8, desc[UR4][R2.64] ;  /* 0x0000000402087981 */ /* 0x002ee2000c1e9d00 */
[----:B--2---:R-:W-:-:S04]  /*00d0*/  IMAD.WIDE R4, R7, 0x10, R4 ;  /* 0x0000001007047825 */ /* 0x004fc800078e0204 */
[----:B---3--:R-:W-:Y:S01]  /*00e0*/  FADD R8, R8, 1 ;  /* 0x3f80000008087421 */ /* 0x008fe20000000000 */
[----:B------:R-:W-:Y:S01]  /*00f0*/  FADD R9, R9, 1 ;  /* 0x3f80000009097421 */ /* 0x000fe20000000000 */
[----:B------:R-:W-:Y:S01]  /*0100*/  FADD R10, R10, 1 ;  /* 0x3f8000000a0a7421 */ /* 0x000fe20000000000 */
[----:B------:R-:W-:-:S05]  /*0110*/  FADD R11, R11, 1 ;  /* 0x3f8000000b0b7421 */ /* 0x000fca0000000000 */
[----:B------:R-:W-:Y:S01]  /*0120*/  STG.E.128 desc[UR4][R4.64], R8 ;  /* 0x0000000804007986 */ /* 0x000fe2000c101d04 */
[----:B------:R-:W-:Y:S05]  /*0130*/  EXIT ;  /* 0x000000000000794d */ /* 0x000fea0003800000 */
.L_x_0:
[----:B------:R-:W-:-:S00]  /*0140*/  BRA `(.L_x_0) ;  /* 0xfffffffc00fc7947 */ /* 0x000fc0000383ffff */
[----:B------:R-:W-:-:S00]  /*0150*/  NOP ;  /* 0x0000000000007918 */ /* 0x000fc00000000000 */
        /* <DEDUP_REMOVED lines=10> */
.L_x_3:


//--------------------- .text._Z34elastic_attention_pascal_optimizedPK6float4S1_S1_S1_PS_iiiif --------------------------
	.section	.text._Z34elastic_attention_pascal_optimizedPK6float4S1_S1_S1_PS_iiiif,"ax",@progbits
	.align	128
        .global         _Z34elastic_attention_pascal_optimizedPK6float4S1_S1_S1_PS_iiiif
        .type           _Z34elastic_attention_pascal_optimizedPK6float4S1_S1_S1_PS_iiiif,@function
        .size           _Z34elastic_attention_pascal_optimizedPK6float4S1_S1_S1_PS_iiiif,(.L_x_4 - _Z34elastic_attention_pascal_optimizedPK6float4S1_S1_S1_PS_iiiif)
        .other          _Z34elastic_attention_pascal_optimizedPK6float4S1_S1_S1_PS_iiiif,@"STO_CUDA_ENTRY STV_DEFAULT"
_Z34elastic_attention_pascal_optimizedPK6float4S1_S1_S1_PS_iiiif:
.text._Z34elastic_attention_pascal_optimizedPK6float4S1_S1_S1_PS_iiiif:
[----:B------:R-:W-:Y:S01]  /*0000*/  LDC R1, c[0x0][0x37c] ;  /* 0x0000df00ff017b82 */ /* 0x000fe20000000800 */
[----:B------:R-:W0:Y:S07]  /*0010*/  S2R R3, SR_TID.X ;  /* 0x0000000000037919 */ /* 0x000e2e0000002100 */
[----:B------:R-:W0:Y:S01]  /*0020*/  S2UR UR5, SR_CTAID.X ;  /* 0x00000000000579c3 */ /* 0x000e220000002500 */
[----:B------:R-:W1:Y:S07]  /*0030*/  LDCU.64 UR6, c[0x0][0x3a8] ;  /* 0x00007500ff0677ac */ /* 0x000e6e0008000a00 */
[----:B------:R-:W0:Y:S08]  /*0040*/  LDC R0, c[0x0][0x360] ;  /* 0x0000d800ff007b82 */ /* 0x000e300000000800 */
[----:B------:R-:W2:Y:S01]  /*0050*/  LDC R2, c[0x0][0x3b0] ;  /* 0x0000ec00ff027b82 */ /* 0x000ea20000000800 */
[----:B-1----:R-:W-:Y:S01]  /*0060*/  UIMAD UR4, UR7, UR6, URZ ;  /* 0x00000006070472a4 */ /* 0x002fe2000f8e02ff */
[----:B0-----:R-:W-:-:S05]  /*0070*/  IMAD R0, R0, UR5, R3 ;  /* 0x0000000500007c24 */ /* 0x001fca000f8e0203 */
[----:B--2---:R-:W-:-:S05]  /*0080*/  IMAD R3, R2, UR4, RZ ;  /* 0x0000000402037c24 */ /* 0x004fca000f8e02ff */
[----:B------:R-:W-:-:S13]  /*0090*/  ISETP.GE.AND P0, PT, R0, R3, PT ;  /* 0x000000030000720c */ /* 0x000fda0003f06270 */
[----:B------:R-:W-:Y:S05]  /*00a0*/  @P0 EXIT ;  /* 0x000000000000094d */ /* 0x000fea0003800000 */
[----:B------:R-:W-:Y:S01]  /*00b0*/  IMAD R11, R2, UR6, RZ ;  /* 0x00000006020b7c24 */ /* 0x000fe2000f8e02ff */
[----:B------:R-:W-:Y:S01]  /*00c0*/  IABS R3, R2 ;  /* 0x0000000200037213 */ /* 0x000fe20000000000 */
[----:B------:R-:W0:Y:S01]  /*00d0*/  LDCU.64 UR4, c[0x0][0x358] ;  /* 0x00006b00ff0477ac */ /* 0x000e220008000a00 */
[----:B------:R-:W-:Y:S02]  /*00e0*/  IABS R8, R0 ;  /* 0x0000000000087213 */ /* 0x000fe40000000000 */
[-C--:B------:R-:W-:Y:S02]  /*00f0*/  IABS R10, R11.reuse ;  /* 0x0000000b000a7213 */ /* 0x080fe40000000000 */
[----:B------:R-:W-:Y:S02]  /*0100*/  IABS R9, R11 ;  /* 0x0000000b00097213 */ /* 0x000fe40000000000 */
[----:B------:R-:W1:Y:S01]  /*0110*/  I2F.RP R6, R10 ;  /* 0x0000000a00067306 */ /* 0x000e620000209400 */
[----:B------:R-:W-:-:S07]  /*0120*/  ISETP.GE.AND P2, PT, R0, RZ, PT ;  /* 0x000000ff0000720c */ /* 0x000fce0003f46270 */
[----:B-1----:R-:W1:Y:S02]  /*0130*/  MUFU.RCP R6, R6 ;  /* 0x0000000600067308 */ /* 0x002e640000001000 */
[----:B-1----:R-:W-:-:S06]  /*0140*/  IADD3 R4, PT, PT, R6, 0xffffffe, RZ ;  /* 0x0ffffffe06047810 */ /* 0x002fcc0007ffe0ff */
[----:B------:R-:W1:Y:S08]  /*0150*/  I2F.RP R6, R3 ;  /* 0x0000000300067306 */ /* 0x000e700000209400 */
[----:B------:R2:W3:Y:S08]  /*0160*/  F2I.FTZ.U32.TRUNC.NTZ R5, R4 ;  /* 0x0000000400057305 */ /* 0x0004f0000021f000 */
[----:B-1----:R-:W1:Y:S01]  /*0170*/  MUFU.RCP R6, R6 ;  /* 0x0000000600067308 */ /* 0x002e620000001000 */
[----:B--2---:R-:W-:-:S02]  /*0180*/  HFMA2 R4, -RZ, RZ, 0, 0 ;  /* 0x00000000ff047431 */ /* 0x004fc400000001ff */
[----:B---3--:R-:W-:-:S04]  /*0190*/  IMAD.MOV R7, RZ, RZ, -R5 ;  /* 0x000000ffff077224 */ /* 0x008fc800078e0a05 */
[----:B------:R-:W-:-:S04]  /*01a0*/  IMAD R7, R7, R10, RZ ;  /* 0x0000000a07077224 */ /* 0x000fc800078e02ff */
[----:B------:R-:W-:Y:S01]  /*01b0*/  IMAD.HI.U32 R5, R5, R7, R4 ;  /* 0x0000000705057227 */ /* 0x000fe200078e0004 */
[----:B------:R-:W-:-:S03]  /*01c0*/  IADD3 R7, PT, PT, RZ, -R9, RZ ;  /* 0x80000009ff077210 */ /* 0x000fc60007ffe0ff */
[----:B------:R-:W-:Y:S01]  /*01d0*/  IMAD.MOV.U32 R4, RZ, RZ, R8 ;  /* 0x000000ffff047224 */ /* 0x000fe200078e0008 */
[----:B-1----:R-:W-:-:S03]  /*01e0*/  IADD3 R8, PT, PT, R6, 0xffffffe, RZ ;  /* 0x0ffffffe06087810 */ /* 0x002fc60007ffe0ff */
[----:B------:R-:W-:Y:S01]  /*01f0*/  IMAD.HI.U32 R5, R5, R4, RZ ;  /* 0x0000000405057227 */ /* 0x000fe200078e00ff */
[----:B------:R1:W2:Y:S03]  /*0200*/  F2I.FTZ.U32.TRUNC.NTZ R9, R8 ;  /* 0x0000000800097305 */ /* 0x0002a6000021f000 */
[----:B------:R-:W-:Y:S02]  /*0210*/  IMAD R5, R5, R7, R4 ;  /* 0x0000000705057224 */ /* 0x000fe400078e0204 */
[----:B------:R-:W3:Y:S03]  /*0220*/  LDC R4, c[0x0][0x3b4] ;  /* 0x0000ed00ff047b82 */ /* 0x000ee60000000800 */
[----:B------:R-:W-:Y:S01]  /*0230*/  ISETP.GT.U32.AND P0, PT, R10, R5, PT ;  /* 0x000000050a00720c */ /* 0x000fe20003f04070 */
[----:B-1----:R-:W-:-:S02]  /*0240*/  IMAD.MOV.U32 R8, RZ, RZ, RZ ;  /* 0x000000ffff087224 */ /* 0x002fc400078e00ff */
[----:B--2---:R-:W-:-:S04]  /*0250*/  IMAD.MOV R6, RZ, RZ, -R9 ;  /* 0x000000ffff067224 */ /* 0x004fc800078e0a09 */
[----:B------:R-:W-:-:S06]  /*0260*/  IMAD R7, R6, R3, RZ ;  /* 0x0000000306077224 */ /* 0x000fcc00078e02ff */
[----:B------:R-:W-:Y:S01]  /*0270*/  @!P0 IMAD.IADD R5, R5, 0x1, -R10 ;  /* 0x0000000105058824 */ /* 0x000fe200078e0a0a */
[----:B------:R-:W-:Y:S01]  /*0280*/  ISETP.NE.AND P0, PT, R11, RZ, PT ;  /* 0x000000ff0b00720c */ /* 0x000fe20003f05270 */
[----:B------:R-:W-:-:S03]  /*0290*/  IMAD.HI.U32 R8, R9, R7, R8 ;  /* 0x0000000709087227 */ /* 0x000fc600078e0008 */
[----:B------:R-:W-:-:S13]  /*02a0*/  ISETP.GT.U32.AND P1, PT, R10, R5, PT ;  /* 0x000000050a00720c */ /* 0x000fda0003f24070 */
[----:B------:R-:W-:-:S04]  /*02b0*/  @!P1 IADD3 R5, PT, PT, R5, -R10, RZ ;  /* 0x8000000a05059210 */ /* 0x000fc80007ffe0ff */
[----:B------:R-:W-:Y:S02]  /*02c0*/  @!P2 IADD3 R5, PT, PT, -R5, RZ, RZ ;  /* 0x000000ff0505a210 */ /* 0x000fe40007ffe1ff */
[----:B------:R-:W-:Y:S02]  /*02d0*/  @!P0 LOP3.LUT R5, RZ, R11, RZ, 0x33, !PT ;  /* 0x0000000bff058212 */ /* 0x000fe400078e33ff */
[----:B---3--:R-:W-:Y:S02]  /*02e0*/  IABS R11, R4 ;  /* 0x00000004000b7213 */ /* 0x008fe40000000000 */
[----:B------:R-:W-:Y:S02]  /*02f0*/  IABS R10, R5 ;  /* 0x00000005000a7213 */ /* 0x000fe40000000000 */
[----:B------:R-:W-:-:S03]  /*0300*/  MOV R6, R11 ;  /* 0x0000000b00067202 */ /* 0x000fc60000000f00 */
[----:B------:R-:W-:Y:S01]  /*0310*/  IMAD.HI.U32 R8, R8, R10, RZ ;  /* 0x0000000a08087227 */ /* 0x000fe200078e00ff */
[----:B------:R-:W1:Y:S04]  /*0320*/  I2F.RP R11, R6 ;  /* 0x00000006000b7306 */ /* 0x000e680000209400 */
[----:B------:R-:W-:-:S05]  /*0330*/  IADD3 R7, PT, PT, -R8, RZ, RZ ;  /* 0x000000ff08077210 */ /* 0x000fca0007ffe1ff */
[----:B------:R-:W-:Y:S01]  /*0340*/  IMAD R10, R3, R7, R10 ;  /* 0x00000007030a7224 */ /* 0x000fe200078e020a */
[----:B------:R-:W-:-:S04]  /*0350*/  LOP3.LUT R7, R5, R2, RZ, 0x3c, !PT ;  /* 0x0000000205077212 */ /* 0x000fc800078e3cff */
[----:B------:R-:W-:Y:S01]  /*0360*/  ISETP.GT.U32.AND P1, PT, R3, R10, PT ;  /* 0x0000000a0300720c */ /* 0x000fe20003f24070 */
[----:B-1----:R-:W1:Y:S01]  /*0370*/  MUFU.RCP R11, R11 ;  /* 0x0000000b000b7308 */ /* 0x002e620000001000 */
[----:B------:R-:W-:-:S11]  /*0380*/  ISETP.GE.AND P2, PT, R7, RZ, PT ;  /* 0x000000ff0700720c */ /* 0x000fd60003f46270 */
[-C--:B------:R-:W-:Y:S02]  /*0390*/  @!P1 IADD3 R10, PT, PT, R10, -R3.reuse, RZ ;  /* 0x800000030a0a9210 */ /* 0x080fe40007ffe0ff */
[----:B------:R-:W-:Y:S02]  /*03a0*/  @!P1 IADD3 R8, PT, PT, R8, 0x1, RZ ;  /* 0x0000000108089810 */ /* 0x000fe40007ffe0ff */
[----:B------:R-:W-:Y:S01]  /*03b0*/  ISETP.GE.U32.AND P0, PT, R10, R3, PT ;  /* 0x000000030a00720c */ /* 0x000fe20003f06070 */
[----:B-1----:R-:W-:Y:S01]  /*03c0*/  VIADD R9, R11, 0xffffffe ;  /* 0x0ffffffe0b097836 */ /* 0x002fe20000000000 */
[----:B------:R-:W-:-:S05]  /*03d0*/  LOP3.LUT R11, RZ, R2, RZ, 0x33, !PT ;  /* 0x00000002ff0b7212 */ /* 0x000fca00078e33ff */
[----:B------:R-:W1:Y:S06]  /*03e0*/  F2I.FTZ.U32.TRUNC.NTZ R9, R9 ;  /* 0x0000000900097305 */ /* 0x000e6c000021f000 */
[----:B------:R-:W-:Y:S02]  /*03f0*/  @P0 IADD3 R8, PT, PT, R8, 0x1, RZ ;  /* 0x0000000108080810 */ /* 0x000fe40007ffe0ff */
[----:B------:R-:W-:Y:S02]  /*0400*/  ISETP.NE.AND P0, PT, R2, RZ, PT ;  /* 0x000000ff0200720c */ /* 0x000fe40003f05270 */
[----:B------:R-:W-:-:S04]  /*0410*/  @!P2 IADD3 R8, PT, PT, -R8, RZ, RZ ;  /* 0x000000ff0808a210 */ /* 0x000fc80007ffe1ff */
[----:B------:R-:W-:Y:S01]  /*0420*/  SEL R12, R11, R8, !P0 ;  /* 0x000000080b0c7207 */ /* 0x000fe20004000000 */
[----:B------:R-:W-:Y:S02]  /*0430*/  HFMA2 R8, -RZ, RZ, 0, 0 ;  /* 0x00000000ff087431 */ /* 0x000fe400000001ff */
[----:B-1----:R-:W-:Y:S01]  /*0440*/  IMAD.MOV R7, RZ, RZ, -R9 ;  /* 0x000000ffff077224 */ /* 0x002fe200078e0a09 */
[----:B------:R-:W-:-:S03]  /*0450*/  IABS R13, R12 ;  /* 0x0000000c000d7213 */ /* 0x000fc60000000000 */
[----:B------:R-:W-:Y:S01]  /*0460*/  IMAD R7, R7, R6, RZ ;  /* 0x0000000607077224 */ /* 0x000fe200078e02ff */
[----:B------:R-:W-:-:S03]  /*0470*/  ISETP.GE.AND P3, PT, R12, RZ, PT ;  /* 0x000000ff0c00720c */ /* 0x000fc60003f66270 */
[----:B------:R-:W-:-:S04]  /*0480*/  IMAD.HI.U32 R8, R9, R7, R8 ;  /* 0x0000000709087227 */ /* 0x000fc800078e0008 */
[----:B------:R-:W-:-:S04]  /*0490*/  IMAD.MOV.U32 R7, RZ, RZ, R13 ;  /* 0x000000ffff077224 */ /* 0x000fc800078e000d */
[----:B------:R-:W-:-:S05]  /*04a0*/  IMAD.HI.U32 R8, R8, R7, RZ ;  /* 0x0000000708087227 */ /* 0x000fca00078e00ff */
[----:B------:R-:W-:-:S05]  /*04b0*/  IADD3 R8, PT, PT, -R8, RZ, RZ ;  /* 0x000000ff08087210 */ /* 0x000fca0007ffe1ff */
[----:B------:R-:W-:-:S05]  /*04c0*/  IMAD R7, R6, R8, R7 ;  /* 0x0000000806077224 */ /* 0x000fca00078e0207 */
[----:B------:R-:W-:-:S13]  /*04d0*/  ISETP.GT.U32.AND P1, PT, R6, R7, PT ;  /* 0x000000070600720c */ /* 0x000fda0003f24070 */
[----:B------:R-:W-:Y:S02]  /*04e0*/  @!P1 IADD3 R7, PT, PT, R7, -R6, RZ ;  /* 0x8000000607079210 */ /* 0x000fe40007ffe0ff */
[----:B------:R-:W-:Y:S02]  /*04f0*/  ISETP.NE.AND P1, PT, R4, RZ, PT ;  /* 0x000000ff0400720c */ /* 0x000fe40003f25270 */
[----:B------:R-:W-:-:S13]  /*0500*/  ISETP.GT.U32.AND P2, PT, R6, R7, PT ;  /* 0x000000070600720c */ /* 0x000fda0003f44070 */
[----:B------:R-:W-:-:S05]  /*0510*/  @!P2 IMAD.IADD R7, R7, 0x1, -R6 ;  /* 0x000000010707a824 */ /* 0x000fca00078e0a06 */
[----:B------:R-:W-:-:S04]  /*0520*/  MOV R9, R7 ;  /* 0x0000000700097202 */ /* 0x000fc80000000f00 */
[----:B------:R-:W-:Y:S02]  /*0530*/  @!P3 IADD3 R9, PT, PT, -R9, RZ, RZ ;  /* 0x000000ff0909b210 */ /* 0x000fe40007ffe1ff */
[----:B------:R-:W-:-:S04]  /*0540*/  @!P1 LOP3.LUT R9, RZ, R4, RZ, 0x33, !PT ;  /* 0x00000004ff099212 */ /* 0x000fc800078e33ff */
[----:B------:R-:W-:-:S13]  /*0550*/  ISETP.NE.AND P1, PT, R9, RZ, PT ;  /* 0x000000ff0900720c */ /* 0x000fda0003f25270 */
[----:B0-----:R-:W-:Y:S05]  /*0560*/  @P1 BRA `(.L_x_1) ;  /* 0x0000000000841947 */ /* 0x001fea0003800000 */
[----:B------:R-:W0:Y:S01]  /*0570*/  LDC.64 R4, c[0x0][0x388] ;  /* 0x0000e200ff047b82 */ /* 0x000e220000000a00 */
[----:B------:R-:W1:Y:S07]  /*0580*/  LDCU UR6, c[0x0][0x3b8] ;  /* 0x00007700ff0677ac */ /* 0x000e6e0008000800 */
[----:B------:R-:W2:Y:S08]  /*0590*/  LDC.64 R8, c[0x0][0x380] ;  /* 0x0000e000ff087b82 */ /* 0x000eb00000000a00 */
[----:B------:R-:W3:Y:S01]  /*05a0*/  LDC.64 R12, c[0x0][0x390] ;  /* 0x0000e400ff0c7b82 */ /* 0x000ee20000000a00 */
[----:B0-----:R-:W-:-:S06]  /*05b0*/  IMAD.WIDE R4, R0, 0x10, R4 ;  /* 0x0000001000047825 */ /* 0x001fcc00078e0204 */
[----:B------:R-:W4:Y:S01]  /*05c0*/  LDG.E.128.CONSTANT R4, desc[UR4][R4.64] ;  /* 0x0000000404047981 */ /* 0x000f22000c1e9d00 */
[----:B--2---:R-:W-:-:S06]  /*05d0*/  IMAD.WIDE R8, R0, 0x10, R8 ;  /* 0x0000001000087825 */ /* 0x004fcc00078e0208 */
[----:B------:R-:W4:Y:S01]  /*05e0*/  LDG.E.128.CONSTANT R8, desc[UR4][R8.64] ;  /* 0x0000000408087981 */ /* 0x000f22000c1e9d00 */
[----:B---3--:R-:W-:-:S06]  /*05f0*/  IMAD.WIDE R12, R0, 0x10, R12 ;  /* 0x00000010000c7825 */ /* 0x008fcc00078e020c */
[----:B------:R-:W2:Y:S01]  /*0600*/  LDG.E.128.CONSTANT R12, desc[UR4][R12.64] ;  /* 0x000000040c0c7981 */ /* 0x000ea2000c1e9d00 */
[----:B----4-:R-:W-:-:S04]  /*0610*/  FMUL R2, R4, R8 ;  /* 0x0000000804027220 */ /* 0x010fc80000400000 */
[----:B------:R-:W-:-:S04]  /*0620*/  FFMA R3, R5, R9, R2 ;  /* 0x0000000905037223 */ /* 0x000fc80000000002 */
[----:B------:R-:W-:-:S04]  /*0630*/  FFMA R6, R6, R10, R3 ;  /* 0x0000000a06067223 */ /* 0x000fc80000000003 */
[----:B------:R-:W-:Y:S01]  /*0640*/  FFMA R6, R7, R11, R6 ;  /* 0x0000000b07067223 */ /* 0x000fe20000000006 */
[----:B------:R-:W-:-:S03]  /*0650*/  IMAD.MOV.U32 R3, RZ, RZ, 0x3bbb989d ;  /* 0x3bbb989dff037424 */ /* 0x000fc600078e00ff */
[----:B-1----:R-:W-:Y:S01]  /*0660*/  FMUL R6, R6, UR6 ;  /* 0x0000000606067c20 */ /* 0x002fe20008400000 */
[----:B------:R-:W-:-:S03]  /*0670*/  MOV R5, 0x437c0000 ;  /* 0x437c000000057802 */ /* 0x000fc60000000f00 */
[----:B------:R-:W-:-:S04]  /*0680*/  FFMA.SAT R2, R6, R3, 0.5 ;  /* 0x3f00000006027423 */ /* 0x000fc80000002003 */
[----:B------:R-:W-:-:S04]  /*0690*/  FFMA.RM R4, R2, R5, 12582913 ;  /* 0x4b40000102047423 */ /* 0x000fc80000004005 */
[----:B------:R-:W-:-:S04]  /*06a0*/  FADD R3, R4, -12583039 ;  /* 0xcb40007f04037421 */ /* 0x000fc80000000000 */
[----:B------:R-:W-:-:S04]  /*06b0*/  FFMA R3, R6, 1.4426950216293334961, -R3 ;  /* 0x3fb8aa3b06037823 */ /* 0x000fc80000000803 */
[----:B------:R-:W-:Y:S02]  /*06c0*/  FFMA R6, R6, 1.925963033500011079e-08, R3 ;  /* 0x32a5706006067823 */ /* 0x000fe40000000003 */
[----:B------:R-:W0:Y:S02]  /*06d0*/  LDC.64 R2, c[0x0][0x3a0] ;  /* 0x0000e800ff027b82 */ /* 0x000e240000000a00 */
[----:B------:R-:W1:Y:S01]  /*06e0*/  MUFU.EX2 R5, R6 ;  /* 0x0000000600057308 */ /* 0x000e620000000800 */
[----:B------:R-:W-:-:S05]  /*06f0*/  SHF.L.U32 R4, R4, 0x17, RZ ;  /* 0x0000001704047819 */ /* 0x000fca00000006ff */
[----:B-1----:R-:W-:-:S04]  /*0700*/  FMUL R4, R4, R5 ;  /* 0x0000000504047220 */ /* 0x002fc80000400000 */
[-C--:B--2---:R-:W-:Y:S01]  /*0710*/  FMUL R12, R12, R4.reuse ;  /* 0x000000040c0c7220 */ /* 0x084fe20000400000 */
[-C--:B------:R-:W-:Y:S01]  /*0720*/  FMUL R13, R13, R4.reuse ;  /* 0x000000040d0d7220 */ /* 0x080fe20000400000 */
[-C--:B------:R-:W-:Y:S01]  /*0730*/  FMUL R14, R14, R4.reuse ;  /* 0x000000040e0e7220 */ /* 0x080fe20000400000 */
[----:B------:R-:W-:Y:S01]  /*0740*/  FMUL R15, R15, R4 ;  /* 0x000000040f0f7220 */ /* 0x000fe20000400000 */
[----:B0-----:R-:W-:-:S05]  /*0750*/  IMAD.WIDE R2, R0, 0x10, R2 ;  /* 0x0000001000027825 */ /* 0x001fca00078e0202 */
[----:B------:R-:W-:Y:S01]  /*0760*/  STG.E.128 desc[UR4][R2.64], R12 ;  /* 0x0000000c02007986 */ /* 0x000fe2000c101d04 */
[----:B------:R-:W-:Y:S05]  /*0770*/  EXIT ;  /* 0x000000000000794d */ /* 0x000fea0003800000 */
.L_x_1:
[----:B------:R-:W-:Y:S01]  /*0780*/  ISETP.GE.AND P2, PT, R5, RZ, PT ;  /* 0x000000ff0500720c */ /* 0x000fe20003f46270 */
[----:B------:R-:W0:Y:S01]  /*0790*/  LDC.64 R6, c[0x0][0x398] ;  /* 0x0000e600ff067b82 */ /* 0x000e220000000a00 */
[----:B------:R-:W-:Y:S01]  /*07a0*/  ISETP.GT.U32.AND P1, PT, R3, R10, PT ;  /* 0x0000000a0300720c */ /* 0x000fe20003f24070 */
[----:B------:R-:W-:-:S05]  /*07b0*/  IMAD.IADD R3, R10, 0x1, -R3 ;  /* 0x000000010a037824 */ /* 0x000fca00078e0a03 */
[----:B------:R-:W-:Y:S02]  /*07c0*/  SEL R10, R3, R10, !P1 ;  /* 0x0000000a030a7207 */ /* 0x000fe40004800000 */
[----:B------:R-:W-:-:S03]  /*07d0*/  IADD3 R3, PT, PT, R12, -R9, RZ ;  /* 0x800000090c037210 */ /* 0x000fc60007ffe0ff */
[----:B------:R-:W-:-:S04]  /*07e0*/  @!P2 IADD3 R10, PT, PT, -R10, RZ, RZ ;  /* 0x000000ff0a0aa210 */ /* 0x000fc80007ffe1ff */
[----:B------:R-:W-:-:S04]  /*07f0*/  SEL R10, R11, R10, !P0 ;  /* 0x0000000a0b0a7207 */ /* 0x000fc80004000000 */
[----:B------:R-:W-:-:S05]  /*0800*/  IADD3 R5, PT, PT, R10, R0, -R5 ;  /* 0x000000000a057210 */ /* 0x000fca0007ffe805 */
[----:B------:R-:W-:Y:S02]  /*0810*/  IMAD R3, R3, R2, R5 ;  /* 0x0000000203037224 */ /* 0x000fe400078e0205 */
[----:B------:R-:W1:Y:S02]  /*0820*/  LDC.64 R4, c[0x0][0x3a0] ;  /* 0x0000e800ff047b82 */ /* 0x000e640000000a00 */
[----:B0-----:R-:W-:-:S05]  /*0830*/  IMAD.WIDE R2, R3, 0x10, R6 ;  /* 0x0000001003027825 */ /* 0x001fca00078e0206 */
[----:B------:R-:W2:Y:S01]  /*0840*/  LDG.E.128.CONSTANT R8, desc[UR4][R2.64] ;  /* 0x0000000402087981 */ /* 0x000ea2000c1e9d00 */
[----:B-1----:R-:W-:-:S04]  /*0850*/  IMAD.WIDE R4, R0, 0x10, R4 ;  /* 0x0000001000047825 */ /* 0x002fc800078e0204 */
[----:B--2---:R-:W-:Y:S01]  /*0860*/  FMUL R8, R8, 0.94999998807907104492 ;  /* 0x3f73333308087820 */ /* 0x004fe20000400000 */
[----:B------:R-:W-:Y:S01]  /*0870*/  FMUL R9, R9, 0.94999998807907104492 ;  /* 0x3f73333309097820 */ /* 0x000fe20000400000 */
[----:B------:R-:W-:Y:S01]  /*0880*/  FMUL R10, R10, 0.94999998807907104492 ;  /* 0x3f7333330a0a7820 */ /* 0x000fe20000400000 */
[----:B------:R-:W-:-:S05]  /*0890*/  FMUL R11, R11, 0.94999998807907104492 ;  /* 0x3f7333330b0b7820 */ /* 0x000fca0000400000 */
[----:B------:R-:W-:Y:S01]  /*08a0*/  STG.E.128 desc[UR4][R4.64], R8 ;  /* 0x0000000804007986 */ /* 0x000fe2000c101d04 */
[----:B------:R-:W-:Y:S05]  /*08b0*/  EXIT ;  /* 0x000000000000794d */ /* 0x000fea0003800000 */
.L_x_2:
        /* <DEDUP_REMOVED lines=12> */
.L_x_4:


//--------------------- .nv.shared.reserved.0     --------------------------
	.section	.nv.shared.reserved.0,"aw",@nobits
	.weak		__nv_reservedSMEM_offset_0_alias
	.size		__nv_reservedSMEM_offset_0_alias, 0, 64
	.other		__nv_reservedSMEM_offset_0_alias,@"STO_CUDA_RESERVED_SHARED STV_DEFAULT"
__nv_reservedSMEM_offset_0_alias:
	.zero		0
	.zero		64


//--------------------- .nv.constant0._Z23memory_bandwidth_streamPK6float4PS_i --------------------------
	.section	.nv.constant0._Z23memory_bandwidth_streamPK6float4PS_i,"a",@progbits
	.sectionflags	@""
	.align	4
.nv.constant0._Z23memory_bandwidth_streamPK6float4PS_i:
	.zero		916


//--------------------- .nv.constant0._Z34elastic_attention_pascal_optimizedPK6float4S1_S1_S1_PS_iiiif --------------------------
	.section	.nv.constant0._Z34elastic_attention_pascal_optimizedPK6float4S1_S1_S1_PS_iiiif,"a",@progbits
	.sectionflags	@""
	.align	4
.nv.constant0._Z34elastic_attention_pascal_optimizedPK6float4S1_S1_S1_PS_iiiif:
	.zero		956


//--------------------- SYMBOLS --------------------------

	.type		.nv.reservedSmem.offset0,@object
	.size		.nv.reservedSmem.offset0,0x4
